	.headerflags	@"EF_CUDA_TEXMODE_UNIFIED EF_CUDA_64BIT_ADDRESS EF_CUDA_ACCELERATORS EF_CUDA_SM90 EF_CUDA_VIRTUAL_SM(EF_CUDA_SM90)"
	.elftype	@"ET_EXEC"


//--------------------- .nv.info                  --------------------------
	.section	.nv.info,"",@"SHT_CUDA_INFO"
	.align	4


	//----- nvinfo : EIATTR_REGCOUNT
	.align		4
        /*0000*/ 	.byte	0x04, 0x2f
        /*0002*/ 	.short	(.L_1 - .L_0)
	.align		4
.L_0:
        /*0004*/ 	.word	index@(triton_poi_fused_reflection_pad1d_0)
        /*0008*/ 	.word	0x0000000c


	//----- nvinfo : EIATTR_MIN_STACK_SIZE
	.align		4
.L_1:
        /*000c*/ 	.byte	0x04, 0x12
        /*000e*/ 	.short	(.L_3 - .L_2)
	.align		4
.L_2:
        /*0010*/ 	.word	index@(triton_poi_fused_reflection_pad1d_0)
        /*0014*/ 	.word	0x00000000


	//----- nvinfo : EIATTR_FRAME_SIZE
	.align		4
.L_3:
        /*0018*/ 	.byte	0x04, 0x11
        /*001a*/ 	.short	(.L_5 - .L_4)
	.align		4
.L_4:
        /*001c*/ 	.word	index@(triton_poi_fused_reflection_pad1d_0)
        /*0020*/ 	.word	0x00000000


	//----- nvinfo : EIATTR_MIN_STACK_SIZE
	.align		4
.L_5:
        /*0024*/ 	.byte	0x04, 0x12
        /*0026*/ 	.short	(.L_7 - .L_6)
	.align		4
.L_6:
        /*0028*/ 	.word	index@(triton_poi_fused_reflection_pad1d_0)
        /*002c*/ 	.word	0x00000000
.L_7:


//--------------------- .nv.info.triton_poi_fused_reflection_pad1d_0 --------------------------
	.section	.nv.info.triton_poi_fused_reflection_pad1d_0,"",@"SHT_CUDA_INFO"
	.sectionflags	@""
	.align	4


	//----- nvinfo : EIATTR_CUDA_API_VERSION
	.align		4
        /*0000*/ 	.byte	0x04, 0x37
        /*0002*/ 	.short	(.L_9 - .L_8)
.L_8:
        /*0004*/ 	.word	0x0000007c


	//----- nvinfo : EIATTR_KPARAM_INFO
	.align		4
.L_9:
        /*0008*/ 	.byte	0x04, 0x17
        /*000a*/ 	.short	(.L_11 - .L_10)
.L_10:
        /*000c*/ 	.word	0x00000000
        /*0010*/ 	.short	0x0002
        /*0012*/ 	.short	0x0010
        /*0014*/ 	.byte	0x00, 0xf0, 0x11, 0x00


	//----- nvinfo : EIATTR_KPARAM_INFO
	.align		4
.L_11:
        /*0018*/ 	.byte	0x04, 0x17
        /*001a*/ 	.short	(.L_13 - .L_12)
.L_12:
        /*001c*/ 	.word	0x00000000
        /*0020*/ 	.short	0x0001
        /*0022*/ 	.short	0x0008
        /*0024*/ 	.byte	0x00, 0xf4, 0x21, 0x00


	//----- nvinfo : EIATTR_KPARAM_INFO
	.align		4
.L_13:
        /*0028*/ 	.byte	0x04, 0x17
        /*002a*/ 	.short	(.L_15 - .L_14)
.L_14:
        /*002c*/ 	.word	0x00000000
        /*0030*/ 	.short	0x0000
        /*0032*/ 	.short	0x0000
        /*0034*/ 	.byte	0x00, 0xf4, 0x21, 0x00


	//----- nvinfo : EIATTR_SPARSE_MMA_MASK
	.align		4
.L_15:
        /*0038*/ 	.byte	0x03, 0x50
        /*003a*/ 	.short	0x0000


	//----- nvinfo : EIATTR_MAXREG_COUNT
	.align		4
        /*003c*/ 	.byte	0x03, 0x1b
        /*003e*/ 	.short	0x00ff


	//----- nvinfo : EIATTR_EXIT_INSTR_OFFSETS
	.align		4
        /*0040*/ 	.byte	0x04, 0x1c
        /*0042*/ 	.short	(.L_17 - .L_16)


	//   ....[0]....
.L_16:
        /*0044*/ 	.word	0x00000160


	//   ....[1]....
        /*0048*/ 	.word	0x00000180


	//----- nvinfo : EIATTR_REQNTID
	.align		4
.L_17:
        /*004c*/ 	.byte	0x04, 0x10
        /*004e*/ 	.short	(.L_19 - .L_18)
.L_18:
        /*0050*/ 	.word	0x00000020
        /*0054*/ 	.word	0x00000001
        /*0058*/ 	.word	0x00000001


	//----- nvinfo : EIATTR_CRS_STACK_SIZE
	.align		4
.L_19:
        /*005c*/ 	.byte	0x04, 0x1e
        /*005e*/ 	.short	(.L_21 - .L_20)
.L_20:
        /*0060*/ 	.word	0x00000000


	//----- nvinfo : EIATTR_CBANK_PARAM_SIZE
	.align		4
.L_21:
        /*0064*/ 	.byte	0x03, 0x19
        /*0066*/ 	.short	0x0014


	//----- nvinfo : EIATTR_PARAM_CBANK
	.align		4
        /*0068*/ 	.byte	0x04, 0x0a
        /*006a*/ 	.short	(.L_23 - .L_22)
	.align		4
.L_22:
        /*006c*/ 	.word	index@(.nv.constant0.triton_poi_fused_reflection_pad1d_0)
        /*0070*/ 	.short	0x0210
        /*0072*/ 	.short	0x0014


	//----- nvinfo : EIATTR_SW_WAR
	.align		4
.L_23:
        /*0074*/ 	.byte	0x04, 0x36
        /*0076*/ 	.short	(.L_25 - .L_24)
.L_24:
        /*0078*/ 	.word	0x00000008
.L_25:


//--------------------- .nv.callgraph             --------------------------
	.section	.nv.callgraph,"",@"SHT_CUDA_CALLGRAPH"
	.align	4
	.sectionentsize	8
	.align		4
        /*0000*/ 	.word	0x00000000
	.align		4
        /*0004*/ 	.word	0xffffffff
	.align		4
        /*0008*/ 	.word	0x00000000
	.align		4
        /*000c*/ 	.word	0xfffffffe
	.align		4
        /*0010*/ 	.word	0x00000000
	.align		4
        /*0014*/ 	.word	0xfffffffd
	.align		4
        /*0018*/ 	.word	0x00000000
	.align		4
        /*001c*/ 	.word	0xfffffffc


//--------------------- .text.triton_poi_fused_reflection_pad1d_0 --------------------------
	.section	.text.triton_poi_fused_reflection_pad1d_0,"ax",@progbits
	.align	128
        .global         triton_poi_fused_reflection_pad1d_0
        .type           triton_poi_fused_reflection_pad1d_0,@function
        .size           triton_poi_fused_reflection_pad1d_0,(.L_x_3 - triton_poi_fused_reflection_pad1d_0)
        .other          triton_poi_fused_reflection_pad1d_0,@"STO_CUDA_ENTRY STV_DEFAULT"
triton_poi_fused_reflection_pad1d_0:
.text.triton_poi_fused_reflection_pad1d_0:
[----:B------:R-:W0:Y:S02]  /*0000*/  LDC R1, c[0x0][0x28] ;  /* 0x00000a00ff017b82 */ /* 0x000e240000000800 */
[----:B------:R-:W1:Y:S01]  /*0010*/  S2R R0, SR_TID.X ;  /* 0x0000000000007919 */ /* 0x000e620000002100 */
[----:B------:R-:W2:Y:S01]  /*0020*/  LDC.64 R4, c[0x0][0x218] ;  /* 0x00008600ff047b82 */ /* 0x000ea20000000a00 */
[----:B------:R-:W-:Y:S01]  /*0030*/  ULDC.64 UR4, c[0x0][0x208] ;  /* 0x0000820000047ab9 */ /* 0x000fe20000000a00 */
[----:B------:R-:W-:Y:S01]  /*0040*/  BSSY B0, `(.L_x_0) ;  /* 0x0000011000007945 */ /* 0x000fe20003800000 */
[----:B------:R-:W3:Y:S05]  /*0050*/  S2R R7, SR_CTAID.X ;  /* 0x0000000000077919 */ /* 0x000eea0000002500 */
[----:B------:R-:W4:Y:S01]  /*0060*/  LDC.64 R2, c[0x0][0x210] ;  /* 0x00008400ff027b82 */ /* 0x000f220000000a00 */
[----:B-1----:R-:W-:-:S05]  /*0070*/  LOP3.LUT R0, R0, 0x1f, RZ, 0xc0, !PT ;  /* 0x0000001f00007812 */ /* 0x002fca00078ec0ff */
[----:B---3--:R-:W-:-:S04]  /*0080*/  IMAD R7, R7, 0x20, R0 ;  /* 0x0000002007077824 */ /* 0x008fc800078e0200 */
[C---:B------:R-:W-:Y:S01]  /*0090*/  IMAD.HI R0, R7.reuse, 0x2aaaaaab, RZ ;  /* 0x2aaaaaab07007827 */ /* 0x040fe200078e02ff */
[----:B------:R-:W-:-:S03]  /*00a0*/  ISETP.GE.AND P0, PT, R7, 0x18, PT ;  /* 0x000000180700780c */ /* 0x000fc60003f06270 */
[----:B--2---:R-:W-:Y:S01]  /*00b0*/  IMAD.WIDE R4, R7, 0x4, R4 ;  /* 0x0000000407047825 */ /* 0x004fe200078e0204 */
[----:B------:R-:W-:-:S05]  /*00c0*/  LEA.HI R0, R0, R0, RZ, 0x1 ;  /* 0x0000000000007211 */ /* 0x000fca00078f08ff */
[----:B------:R-:W-:Y:S01]  /*00d0*/  IMAD R6, R0, -0x6, R7 ;  /* 0xfffffffa00067824 */ /* 0x000fe200078e0207 */
[----:B------:R-:W-:-:S03]  /*00e0*/  HFMA2.MMA R7, -RZ, RZ, 0, 0 ;  /* 0x00000000ff077435 */ /* 0x000fc600000001ff */
[----:B------:R-:W-:-:S05]  /*00f0*/  VIADD R6, R6, 0xfffffffd ;  /* 0xfffffffd06067836 */ /* 0x000fca0000000000 */
[----:B------:R-:W-:-:S04]  /*0100*/  IABS R9, R6 ;  /* 0x0000000600097213 */ /* 0x000fc80000000000 */
[----:B------:R-:W-:-:S05]  /*0110*/  LEA R9, R0, -R9, 0x2 ;  /* 0x8000000900097211 */ /* 0x000fca00078e10ff */
[----:B----4-:R-:W-:Y:S01]  /*0120*/  IMAD.WIDE R2, R9, 0x4, R2 ;  /* 0x0000000409027825 */ /* 0x010fe200078e0202 */
[----:B------:R-:W-:Y:S06]  /*0130*/  @P0 BRA `(.L_x_1) ;  /* 0x0000000000040947 */ /* 0x000fec0003800000 */
[----:B------:R1:W5:Y:S02]  /*0140*/  LDG.E R7, desc[UR4][R2.64+0xc] ;  /* 0x00000c0402077981 */ /* 0x000364000c1e1900 */
.L_x_1:
[----:B------:R-:W-:Y:S05]  /*0150*/  BSYNC B0 ;  /* 0x0000000000007941 */ /* 0x000fea0003800000 */
.L_x_0:
[----:B------:R-:W-:Y:S05]  /*0160*/  @P0 EXIT ;  /* 0x000000000000094d */ /* 0x000fea0003800000 */
[----:B-----5:R-:W-:Y:S01]  /*0170*/  STG.E desc[UR4][R4.64], R7 ;  /* 0x0000000704007986 */ /* 0x020fe2000c101904 */
[----:B------:R-:W-:Y:S05]  /*0180*/  EXIT ;  /* 0x000000000000794d */ /* 0x000fea0003800000 */
.L_x_2:
[----:B------:R-:W-:-:S00]  /*0190*/  BRA `(.L_x_2) ;  /* 0xfffffffc00fc7947 */ /* 0x000fc0000383ffff */
[----:B------:R-:W-:-:S00]  /*01a0*/  NOP ;  /* 0x0000000000007918 */ /* 0x000fc00000000000 */
        /* <DEDUP_REMOVED lines=13> */
.L_x_3:


//--------------------- .nv.constant0.triton_poi_fused_reflection_pad1d_0 --------------------------
	.section	.nv.constant0.triton_poi_fused_reflection_pad1d_0,"a",@progbits
	.sectionflags	@""
	.align	4
.nv.constant0.triton_poi_fused_reflection_pad1d_0:
	.zero		548
